//
// Generated by NVIDIA NVVM Compiler
//
// Compiler Build ID: CL-36424714
// Cuda compilation tools, release 13.0, V13.0.88
// Based on NVVM 20.0.0
//

.version 9.0
.target sm_100
.address_size 64

	// .globl	_Z14helloworld_GPUv
.extern .func  (.param .b32 func_retval0) vprintf
(
	.param .b64 vprintf_param_0,
	.param .b64 vprintf_param_1
)
;
.global .align 1 .b8 $str[23] = {72, 101, 108, 108, 111, 32, 119, 111, 114, 108, 100, 33, 32, 116, 105, 100, 32, 61, 32, 37, 100, 10};

.visible .entry _Z14helloworld_GPUv()
{
	.local .align 8 .b8 	__local_depot0[8];
	.reg .b64 	%SP;
	.reg .b64 	%SPL;
	.reg .b32 	%r<7>;
	.reg .b64 	%rd<5>;

	mov.u64 	%SPL, __local_depot0;
	cvta.local.u64 	%SP, %SPL;
	add.u64 	%rd1, %SP, 0;
	add.u64 	%rd2, %SPL, 0;
	mov.u32 	%r1, %tid.x;
	mov.u32 	%r2, %ntid.x;
	mov.u32 	%r3, %ctaid.x;
	mad.lo.s32 	%r4, %r2, %r3, %r1;
	st.local.u32 	[%rd2], %r4;
	mov.u64 	%rd3, $str;
	cvta.global.u64 	%rd4, %rd3;
	{ // callseq 0, 0
	.param .b64 param0;
	st.param.b64 	[param0], %rd4;
	.param .b64 param1;
	st.param.b64 	[param1], %rd1;
	.param .b32 retval0;
	call.uni (retval0), 
	vprintf, 
	(
	param0, 
	param1
	);
	ld.param.b32 	%r5, [retval0];
	} // callseq 0
	ret;

}


// ===== COMPILED SASS (sm_100) =====

	.target	sm_100

	.elftype	@"ET_EXEC"


//--------------------- .note.nv.tkinfo           --------------------------
	.section	.note.nv.tkinfo,"",@"SHT_NOTE"
	.sectionflags	@"SHF_NOTE_NV_TKINFO"
	.tkinfo
        /*0018*/ 	.word	0x00000002
        /*0030*/ 	.string	""
        /*0030*/ 	.string	"ptxas"
        /*0030*/ 	.string	"Cuda compilation tools, release 13.0, V13.0.88"
        /*0030*/ 	.string	"Build cuda_13.0.r13.0/compiler.36424714_0"
        /*0030*/ 	.string	"-arch sm_100 -m 64 "



//--------------------- .note.nv.cuinfo           --------------------------
	.section	.note.nv.cuinfo,"",@"SHT_NOTE"
	.sectionflags	@"SHF_NOTE_NV_CUINFO"
        /*0018*/ 	.short	0x0002
        /*001a*/ 	.short	0x0064
        /*001c*/ 	.short	0x0082
	.zero		2


//--------------------- .nv.info                  --------------------------
	.section	.nv.info,"",@"SHT_CUDA_INFO"
	.align	4


	//----- nvinfo : EIATTR_REGCOUNT
	.align		4
        /*0000*/ 	.byte	0x04, 0x2f
        /*0002*/ 	.short	(.L_2 - .L_1)
	.align		4
.L_1:
        /*0004*/ 	.word	index@(_Z14helloworld_GPUv)
        /*0008*/ 	.word	0x00000018


	//----- nvinfo : EIATTR_FRAME_SIZE
	.align		4
.L_2:
        /*000c*/ 	.byte	0x04, 0x11
        /*000e*/ 	.short	(.L_4 - .L_3)
	.align		4
.L_3:
        /*0010*/ 	.word	index@(_Z14helloworld_GPUv)
        /*0014*/ 	.word	0x00000008


	//----- nvinfo : EIATTR_MIN_STACK_SIZE
	.align		4
.L_4:
        /*0018*/ 	.byte	0x04, 0x12
        /*001a*/ 	.short	(.L_6 - .L_5)
	.align		4
.L_5:
        /*001c*/ 	.word	index@(_Z14helloworld_GPUv)
        /*0020*/ 	.word	0x00000008
.L_6:


//--------------------- .nv.compat                --------------------------
	.section	.nv.compat,"",@"SHT_CUDA_COMPAT_INFO"
	.align	4
        /*0000*/ 	.byte	0x02, 0x09, 0x00, 0x00, 0x02, 0x02, 0x01, 0x00, 0x02, 0x05, 0x05, 0x00, 0x03, 0x07, 0x01, 0x01
        /*0010*/ 	.byte	0x02, 0x03, 0x00, 0x00, 0x02, 0x06, 0x01, 0x00, 0x04, 0x0b, 0x08, 0x00, 0x09, 0x00, 0x00, 0x00
        /*0020*/ 	.byte	0x00, 0x00, 0x00, 0x00


//--------------------- .nv.info._Z14helloworld_GPUv --------------------------
	.section	.nv.info._Z14helloworld_GPUv,"",@"SHT_CUDA_INFO"
	.sectionflags	@""
	.align	4


	//----- nvinfo : EIATTR_CUDA_API_VERSION
	.align		4
        /*0000*/ 	.byte	0x04, 0x37
        /*0002*/ 	.short	(.L_8 - .L_7)
.L_7:
        /*0004*/ 	.word	0x00000082


	//----- nvinfo : EIATTR_SPARSE_MMA_MASK
	.align		4
.L_8:
        /*0008*/ 	.byte	0x03, 0x50
        /*000a*/ 	.short	0x0000


	//----- nvinfo : EIATTR_MAXREG_COUNT
	.align		4
        /*000c*/ 	.byte	0x03, 0x1b
        /*000e*/ 	.short	0x00ff


	//----- nvinfo : EIATTR_EXTERNS
	.align		4
        /*0010*/ 	.byte	0x04, 0x0f
        /*0012*/ 	.short	(.L_10 - .L_9)


	//   ....[0]....
	.align		4
.L_9:
        /*0014*/ 	.word	index@(vprintf)


	//----- nvinfo : EIATTR_MERCURY_ISA_VERSION
	.align		4
.L_10:
        /*0018*/ 	.byte	0x03, 0x5f
        /*001a*/ 	.short	0x0101


	//----- nvinfo : EIATTR_VRC_CTA_INIT_COUNT
	.align		4
        /*001c*/ 	.byte	0x02, 0x4a
	.zero		1
	.zero		1


	//----- nvinfo : EIATTR_SYSCALL_OFFSETS
	.align		4
        /*0020*/ 	.byte	0x04, 0x46
        /*0022*/ 	.short	(.L_12 - .L_11)


	//   ....[0]....
.L_11:
        /*0024*/ 	.word	0x00000110


	//----- nvinfo : EIATTR_EXIT_INSTR_OFFSETS
	.align		4
.L_12:
        /*0028*/ 	.byte	0x04, 0x1c
        /*002a*/ 	.short	(.L_14 - .L_13)


	//   ....[0]....
.L_13:
        /*002c*/ 	.word	0x00000120


	//----- nvinfo : EIATTR_SW_WAR
	.align		4
.L_14:
        /*0030*/ 	.byte	0x04, 0x36
        /*0032*/ 	.short	(.L_16 - .L_15)
.L_15:
        /*0034*/ 	.word	0x00000008
.L_16:


//--------------------- .nv.callgraph             --------------------------
	.section	.nv.callgraph,"",@"SHT_CUDA_CALLGRAPH"
	.align	4
	.sectionentsize	8
	.align		4
        /*0000*/ 	.word	0x00000000
	.align		4
        /*0004*/ 	.word	0xffffffff
	.align		4
        /*0008*/ 	.word	index@(_Z14helloworld_GPUv)
	.align		4
        /*000c*/ 	.word	index@(vprintf)
	.align		4
        /*0010*/ 	.word	0x00000000
	.align		4
        /*0014*/ 	.word	0xfffffffe
	.align		4
        /*0018*/ 	.word	0x00000000
	.align		4
        /*001c*/ 	.word	0xfffffffd
	.align		4
        /*0020*/ 	.word	0x00000000
	.align		4
        /*0024*/ 	.word	0xfffffffc


//--------------------- .nv.constant4             --------------------------
	.section	.nv.constant4,"a",@progbits
	.align	8
	.align		8
.nv.constant4:
        /*0000*/ 	.dword	vprintf
	.align		8
        /*0008*/ 	.dword	$str


//--------------------- .text._Z14helloworld_GPUv --------------------------
	.section	.text._Z14helloworld_GPUv,"ax",@progbits
	.align	128
        .global         _Z14helloworld_GPUv
        .type           _Z14helloworld_GPUv,@function
        .size           _Z14helloworld_GPUv,(.L_x_2 - _Z14helloworld_GPUv)
        .other          _Z14helloworld_GPUv,@"STO_CUDA_ENTRY STV_DEFAULT"
_Z14helloworld_GPUv:
.text._Z14helloworld_GPUv:
[----:B------:R-:W0:Y:S01]  /*0000*/  LDC R1, c[0x0][0x37c] ;  /* 0x0000df00ff017b82 */ /* 0x000e220000000800 */
[----:B------:R-:W1:Y:S01]  /*0010*/  S2R R0, SR_TID.X ;  /* 0x0000000000007919 */ /* 0x000e620000002100 */
[----:B------:R-:W2:Y:S01]  /*0020*/  LDCU UR5, c[0x0][0x2fc] ;  /* 0x00005f80ff0577ac */ /* 0x000ea20008000800 */
[----:B------:R-:W-:Y:S01]  /*0030*/  MOV R2, 0x0 ;  /* 0x0000000000027802 */ /* 0x000fe20000000f00 */
[----:B0-----:R-:W-:Y:S01]  /*0040*/  VIADD R1, R1, 0xfffffff8 ;  /* 0xfffffff801017836 */ /* 0x001fe20000000000 */
[----:B------:R-:W1:Y:S01]  /*0050*/  S2R R3, SR_CTAID.X ;  /* 0x0000000000037919 */ /* 0x000e620000002500 */
[----:B------:R-:W1:Y:S01]  /*0060*/  LDCU UR6, c[0x0][0x360] ;  /* 0x00006c00ff0677ac */ /* 0x000e620008000800 */
[----:B------:R-:W0:Y:S02]  /*0070*/  LDCU UR4, c[0x0][0x2f8] ;  /* 0x00005f00ff0477ac */ /* 0x000e240008000800 */
[----:B0-----:R-:W-:-:S05]  /*0080*/  IADD3 R6, P0, PT, R1, UR4, RZ ;  /* 0x0000000401067c10 */ /* 0x001fca000ff1e0ff */
[----:B--2---:R-:W-:Y:S02]  /*0090*/  IMAD.X R7, RZ, RZ, UR5, P0 ;  /* 0x00000005ff077e24 */ /* 0x004fe400080e06ff */
[----:B-1----:R-:W-:Y:S01]  /*00a0*/  IMAD R0, R3, UR6, R0 ;  /* 0x0000000603007c24 */ /* 0x002fe2000f8e0200 */
[----:B------:R-:W0:Y:S01]  /*00b0*/  LDCU.64 UR6, c[0x4][0x8] ;  /* 0x01000100ff0677ac */ /* 0x000e220008000a00 */
[----:B------:R-:W1:Y:S03]  /*00c0*/  LDC.64 R2, c[0x4][R2] ;  /* 0x0100000002027b82 */ /* 0x000e660000000a00 */
[----:B------:R2:W-:Y:S01]  /*00d0*/  STL [R1], R0 ;  /* 0x0000000001007387 */ /* 0x0005e20000100800 */
[----:B0-----:R-:W-:Y:S01]  /*00e0*/  IMAD.U32 R4, RZ, RZ, UR6 ;  /* 0x00000006ff047e24 */ /* 0x001fe2000f8e00ff */
[----:B--2---:R-:W-:-:S07]  /*00f0*/  MOV R5, UR7 ;  /* 0x0000000700057c02 */ /* 0x004fce0008000f00 */
[----:B------:R-:W-:-:S07]  /*0100*/  LEPC R20, `(.L_x_0) ;  /* 0x000000001014794e */ /* 0x000fce0000000000 */
[----:B-1----:R-:W-:Y:S05]  /*0110*/  CALL.ABS.NOINC R2 ;  /* 0x0000000002007343 */ /* 0x002fea0003c00000 */
.L_x_0:
[----:B------:R-:W-:Y:S05]  /*0120*/  EXIT ;  /* 0x000000000000794d */ /* 0x000fea0003800000 */
.L_x_1:
[----:B------:R-:W-:-:S00]  /*0130*/  BRA `(.L_x_1) ;  /* 0xfffffffc00fc7947 */ /* 0x000fc0000383ffff */
[----:B------:R-:W-:-:S00]  /*0140*/  NOP ;  /* 0x0000000000007918 */ /* 0x000fc00000000000 */
        /* <DEDUP_REMOVED lines=11> */
.L_x_2:


//--------------------- .nv.global.init           --------------------------
	.section	.nv.global.init,"aw",@progbits
.nv.global.init:
	.type		$str,@object
	.size		$str,(.L_0 - $str)
$str:
        /*0000*/ 	.byte	0x48, 0x65, 0x6c, 0x6c, 0x6f, 0x20, 0x77, 0x6f, 0x72, 0x6c, 0x64, 0x21, 0x20, 0x74, 0x69, 0x64
        /*0010*/ 	.byte	0x20, 0x3d, 0x20, 0x25, 0x64, 0x0a, 0x00
.L_0:


//--------------------- .nv.shared.reserved.0     --------------------------
	.section	.nv.shared.reserved.0,"aw",@nobits
	.weak		__nv_reservedSMEM_offset_0_alias
	.size		__nv_reservedSMEM_offset_0_alias, 0, 64
	.other		__nv_reservedSMEM_offset_0_alias,@"STO_CUDA_RESERVED_SHARED STV_DEFAULT"
__nv_reservedSMEM_offset_0_alias:
	.zero		0
	.zero		64


//--------------------- .nv.constant0._Z14helloworld_GPUv --------------------------
	.section	.nv.constant0._Z14helloworld_GPUv,"a",@progbits
	.sectionflags	@""
	.align	4
.nv.constant0._Z14helloworld_GPUv:
	.zero		896


//--------------------- SYMBOLS --------------------------

	.type		.nv.reservedSmem.offset0,@object
	.size		.nv.reservedSmem.offset0,0x4
	.type		vprintf,@function
